	.headerflags	@"EF_CUDA_TEXMODE_UNIFIED EF_CUDA_64BIT_ADDRESS EF_CUDA_ACCELERATORS EF_CUDA_SM90 EF_CUDA_VIRTUAL_SM(EF_CUDA_SM90)"
	.elftype	@"ET_EXEC"


//--------------------- .nv.info                  --------------------------
	.section	.nv.info,"",@"SHT_CUDA_INFO"
	.align	4


	//----- nvinfo : EIATTR_REGCOUNT
	.align		4
        /*0000*/ 	.byte	0x04, 0x2f
        /*0002*/ 	.short	(.L_1 - .L_0)
	.align		4
.L_0:
        /*0004*/ 	.word	index@(triton_per_fused_div_exp_mul_sigmoid_sum_1)
        /*0008*/ 	.word	0x0000000e


	//----- nvinfo : EIATTR_MIN_STACK_SIZE
	.align		4
.L_1:
        /*000c*/ 	.byte	0x04, 0x12
        /*000e*/ 	.short	(.L_3 - .L_2)
	.align		4
.L_2:
        /*0010*/ 	.word	index@(triton_per_fused_div_exp_mul_sigmoid_sum_1)
        /*0014*/ 	.word	0x00000000


	//----- nvinfo : EIATTR_FRAME_SIZE
	.align		4
.L_3:
        /*0018*/ 	.byte	0x04, 0x11
        /*001a*/ 	.short	(.L_5 - .L_4)
	.align		4
.L_4:
        /*001c*/ 	.word	index@(triton_per_fused_div_exp_mul_sigmoid_sum_1)
        /*0020*/ 	.word	0x00000000


	//----- nvinfo : EIATTR_MIN_STACK_SIZE
	.align		4
.L_5:
        /*0024*/ 	.byte	0x04, 0x12
        /*0026*/ 	.short	(.L_7 - .L_6)
	.align		4
.L_6:
        /*0028*/ 	.word	index@(triton_per_fused_div_exp_mul_sigmoid_sum_1)
        /*002c*/ 	.word	0x00000000
.L_7:


//--------------------- .nv.info.triton_per_fused_div_exp_mul_sigmoid_sum_1 --------------------------
	.section	.nv.info.triton_per_fused_div_exp_mul_sigmoid_sum_1,"",@"SHT_CUDA_INFO"
	.sectionflags	@""
	.align	4


	//----- nvinfo : EIATTR_CUDA_API_VERSION
	.align		4
        /*0000*/ 	.byte	0x04, 0x37
        /*0002*/ 	.short	(.L_9 - .L_8)
.L_8:
        /*0004*/ 	.word	0x0000007c


	//----- nvinfo : EIATTR_KPARAM_INFO
	.align		4
.L_9:
        /*0008*/ 	.byte	0x04, 0x17
        /*000a*/ 	.short	(.L_11 - .L_10)
.L_10:
        /*000c*/ 	.word	0x00000000
        /*0010*/ 	.short	0x0005
        /*0012*/ 	.short	0x0024
        /*0014*/ 	.byte	0x00, 0xf0, 0x11, 0x00


	//----- nvinfo : EIATTR_KPARAM_INFO
	.align		4
.L_11:
        /*0018*/ 	.byte	0x04, 0x17
        /*001a*/ 	.short	(.L_13 - .L_12)
.L_12:
        /*001c*/ 	.word	0x00000000
        /*0020*/ 	.short	0x0004
        /*0022*/ 	.short	0x0020
        /*0024*/ 	.byte	0x00, 0xf0, 0x11, 0x00


	//----- nvinfo : EIATTR_KPARAM_INFO
	.align		4
.L_13:
        /*0028*/ 	.byte	0x04, 0x17
        /*002a*/ 	.short	(.L_15 - .L_14)
.L_14:
        /*002c*/ 	.word	0x00000000
        /*0030*/ 	.short	0x0003
        /*0032*/ 	.short	0x0018
        /*0034*/ 	.byte	0x00, 0xf4, 0x21, 0x00


	//----- nvinfo : EIATTR_KPARAM_INFO
	.align		4
.L_15:
        /*0038*/ 	.byte	0x04, 0x17
        /*003a*/ 	.short	(.L_17 - .L_16)
.L_16:
        /*003c*/ 	.word	0x00000000
        /*0040*/ 	.short	0x0002
        /*0042*/ 	.short	0x0010
        /*0044*/ 	.byte	0x00, 0xf4, 0x21, 0x00


	//----- nvinfo : EIATTR_KPARAM_INFO
	.align		4
.L_17:
        /*0048*/ 	.byte	0x04, 0x17
        /*004a*/ 	.short	(.L_19 - .L_18)
.L_18:
        /*004c*/ 	.word	0x00000000
        /*0050*/ 	.short	0x0001
        /*0052*/ 	.short	0x0008
        /*0054*/ 	.byte	0x00, 0xf4, 0x21, 0x00


	//----- nvinfo : EIATTR_KPARAM_INFO
	.align		4
.L_19:
        /*0058*/ 	.byte	0x04, 0x17
        /*005a*/ 	.short	(.L_21 - .L_20)
.L_20:
        /*005c*/ 	.word	0x00000000
        /*0060*/ 	.short	0x0000
        /*0062*/ 	.short	0x0000
        /*0064*/ 	.byte	0x00, 0xf4, 0x21, 0x00


	//----- nvinfo : EIATTR_SPARSE_MMA_MASK
	.align		4
.L_21:
        /*0068*/ 	.byte	0x03, 0x50
        /*006a*/ 	.short	0x0000


	//----- nvinfo : EIATTR_MAXREG_COUNT
	.align		4
        /*006c*/ 	.byte	0x03, 0x1b
        /*006e*/ 	.short	0x00ff


	//----- nvinfo : EIATTR_COOP_GROUP_MASK_REGIDS
	.align		4
        /*0070*/ 	.byte	0x04, 0x29
        /*0072*/ 	.short	(.L_23 - .L_22)


	//   ....[0]....
.L_22:
        /*0074*/ 	.word	0xffffffff


	//   ....[1]....
        /*0078*/ 	.word	0xffffffff


	//   ....[2]....
        /*007c*/ 	.word	0xffffffff


	//   ....[3]....
        /*0080*/ 	.word	0xffffffff


	//----- nvinfo : EIATTR_COOP_GROUP_INSTR_OFFSETS
	.align		4
.L_23:
        /*0084*/ 	.byte	0x04, 0x28
        /*0086*/ 	.short	(.L_25 - .L_24)


	//   ....[0]....
.L_24:
        /*0088*/ 	.word	0x00000360


	//   ....[1]....
        /*008c*/ 	.word	0x00000390


	//   ....[2]....
        /*0090*/ 	.word	0x000003b0


	//   ....[3]....
        /*0094*/ 	.word	0x000003e0


	//----- nvinfo : EIATTR_EXIT_INSTR_OFFSETS
	.align		4
.L_25:
        /*0098*/ 	.byte	0x04, 0x1c
        /*009a*/ 	.short	(.L_27 - .L_26)


	//   ....[0]....
.L_26:
        /*009c*/ 	.word	0x00000410


	//   ....[1]....
        /*00a0*/ 	.word	0x00000430


	//----- nvinfo : EIATTR_REQNTID
	.align		4
.L_27:
        /*00a4*/ 	.byte	0x04, 0x10
        /*00a6*/ 	.short	(.L_29 - .L_28)
.L_28:
        /*00a8*/ 	.word	0x00000040
        /*00ac*/ 	.word	0x00000001
        /*00b0*/ 	.word	0x00000001


	//----- nvinfo : EIATTR_CBANK_PARAM_SIZE
	.align		4
.L_29:
        /*00b4*/ 	.byte	0x03, 0x19
        /*00b6*/ 	.short	0x0028


	//----- nvinfo : EIATTR_PARAM_CBANK
	.align		4
        /*00b8*/ 	.byte	0x04, 0x0a
        /*00ba*/ 	.short	(.L_31 - .L_30)
	.align		4
.L_30:
        /*00bc*/ 	.word	index@(.nv.constant0.triton_per_fused_div_exp_mul_sigmoid_sum_1)
        /*00c0*/ 	.short	0x0210
        /*00c2*/ 	.short	0x0028


	//----- nvinfo : EIATTR_SW_WAR
	.align		4
.L_31:
        /*00c4*/ 	.byte	0x04, 0x36
        /*00c6*/ 	.short	(.L_33 - .L_32)
.L_32:
        /*00c8*/ 	.word	0x00000008
.L_33:


//--------------------- .nv.callgraph             --------------------------
	.section	.nv.callgraph,"",@"SHT_CUDA_CALLGRAPH"
	.align	4
	.sectionentsize	8
	.align		4
        /*0000*/ 	.word	0x00000000
	.align		4
        /*0004*/ 	.word	0xffffffff
	.align		4
        /*0008*/ 	.word	0x00000000
	.align		4
        /*000c*/ 	.word	0xfffffffe
	.align		4
        /*0010*/ 	.word	0x00000000
	.align		4
        /*0014*/ 	.word	0xfffffffd
	.align		4
        /*0018*/ 	.word	0x00000000
	.align		4
        /*001c*/ 	.word	0xfffffffc


//--------------------- .text.triton_per_fused_div_exp_mul_sigmoid_sum_1 --------------------------
	.section	.text.triton_per_fused_div_exp_mul_sigmoid_sum_1,"ax",@progbits
	.align	128
        .global         triton_per_fused_div_exp_mul_sigmoid_sum_1
        .type           triton_per_fused_div_exp_mul_sigmoid_sum_1,@function
        .size           triton_per_fused_div_exp_mul_sigmoid_sum_1,(.L_x_1 - triton_per_fused_div_exp_mul_sigmoid_sum_1)
        .other          triton_per_fused_div_exp_mul_sigmoid_sum_1,@"STO_CUDA_ENTRY STV_DEFAULT"
triton_per_fused_div_exp_mul_sigmoid_sum_1:
.text.triton_per_fused_div_exp_mul_sigmoid_sum_1:
[----:B------:R-:W0:Y:S02]  /*0000*/  LDC R1, c[0x0][0x28] ;  /* 0x00000a00ff017b82 */ /* 0x000e240000000800 */
[----:B------:R-:W1:Y:S01]  /*0010*/  S2R R0, SR_CTAID.X ;  /* 0x0000000000007919 */ /* 0x000e620000002500 */
[----:B------:R-:W2:Y:S01]  /*0020*/  LDC.64 R2, c[0x0][0x210] ;  /* 0x00008400ff027b82 */ /* 0x000ea20000000a00 */
[----:B------:R-:W-:Y:S01]  /*0030*/  HFMA2.MMA R8, -RZ, RZ, 0, 0 ;  /* 0x00000000ff087435 */ /* 0x000fe200000001ff */
[----:B------:R-:W-:Y:S01]  /*0040*/  ULDC.64 UR4, c[0x0][0x208] ;  /* 0x0000820000047ab9 */ /* 0x000fe20000000a00 */
[----:B------:R-:W3:Y:S01]  /*0050*/  S2R R10, SR_TID.X ;  /* 0x00000000000a7919 */ /* 0x000ee20000002100 */
[----:B-1----:R-:W-:Y:S02]  /*0060*/  SHF.R.S32.HI R5, RZ, 0x1f, R0 ;  /* 0x0000001fff057819 */ /* 0x002fe40000011400 */
[----:B------:R-:W-:Y:S02]  /*0070*/  ISETP.GE.AND P0, PT, R0, 0x10, PT ;  /* 0x000000100000780c */ /* 0x000fe40003f06270 */
[----:B------:R-:W-:Y:S02]  /*0080*/  LEA.HI R5, R5, R0, RZ, 0x2 ;  /* 0x0000000005057211 */ /* 0x000fe400078f10ff */
[----:B---3--:R-:W-:-:S02]  /*0090*/  LOP3.LUT R9, R10, 0xf, RZ, 0xc0, !PT ;  /* 0x0000000f0a097812 */ /* 0x008fc400078ec0ff */
[----:B------:R-:W-:-:S04]  /*00a0*/  SHF.R.S32.HI R6, RZ, 0x2, R5 ;  /* 0x00000002ff067819 */ /* 0x000fc80000011405 */
[----:B------:R-:W-:-:S05]  /*00b0*/  LEA R5, R6, R9, 0x4 ;  /* 0x0000000906057211 */ /* 0x000fca00078e20ff */
[----:B--2---:R-:W-:Y:S02]  /*00c0*/  IMAD.WIDE R2, R5, 0x4, R2 ;  /* 0x0000000405027825 */ /* 0x004fe400078e0202 */
[----:B------:R-:W1:Y:S03]  /*00d0*/  LDC.64 R4, c[0x0][0x218] ;  /* 0x00008600ff047b82 */ /* 0x000e660000000a00 */
[----:B------:R-:W2:Y:S01]  /*00e0*/  @!P0 LDG.E.EL R8, desc[UR4][R2.64] ;  /* 0x0000000402088981 */ /* 0x000ea2000c2e1900 */
[----:B------:R-:W-:Y:S01]  /*00f0*/  MOV R11, RZ ;  /* 0x000000ff000b7202 */ /* 0x000fe20000000f00 */
[----:B-1----:R-:W-:-:S03]  /*0100*/  IMAD.WIDE R4, R6, 0x4, R4 ;  /* 0x0000000406047825 */ /* 0x002fc600078e0204 */
[----:B------:R-:W1:Y:S02]  /*0110*/  LDC.64 R6, c[0x0][0x220] ;  /* 0x00008800ff067b82 */ /* 0x000e640000000a00 */
[----:B------:R3:W4:Y:S01]  /*0120*/  @!P0 LDG.E.EL R11, desc[UR4][R4.64] ;  /* 0x00000004040b8981 */ /* 0x000722000c2e1900 */
[----:B------:R-:W-:-:S05]  /*0130*/  LEA R9, R0, R9, 0x4 ;  /* 0x0000000900097211 */ /* 0x000fca00078e20ff */
[----:B-1----:R-:W-:Y:S01]  /*0140*/  IMAD.WIDE R6, R9, 0x4, R6 ;  /* 0x0000000409067825 */ /* 0x002fe200078e0206 */
[----:B------:R-:W-:-:S10]  /*0150*/  HFMA2.MMA R9, -RZ, RZ, 0, 0 ;  /* 0x00000000ff097435 */ /* 0x000fd400000001ff */
[----:B------:R-:W5:Y:S01]  /*0160*/  @!P0 LDG.E R9, desc[UR4][R6.64] ;  /* 0x0000000406098981 */ /* 0x000f62000c1e1900 */
[----:B---3--:R-:W-:Y:S02]  /*0170*/  MOV R4, 0x3e800000 ;  /* 0x3e80000000047802 */ /* 0x008fe40000000f00 */
[----:B--2---:R-:W-:-:S05]  /*0180*/  SEL R8, R8, RZ, !P0 ;  /* 0x000000ff08087207 */ /* 0x004fca0004000000 */
[----:B------:R-:W-:-:S04]  /*0190*/  FADD R2, RZ, -R8 ;  /* 0x80000008ff027221 */ /* 0x000fc80000000000 */
[----:B------:R-:W-:-:S05]  /*01a0*/  FMUL R2, R2, 1.4426950216293334961 ;  /* 0x3fb8aa3b02027820 */ /* 0x000fca0000400000 */
[----:B------:R-:W-:Y:S02]  /*01b0*/  FSETP.GEU.AND P1, PT, R2, -126, PT ;  /* 0xc2fc00000200780b */ /* 0x000fe40003f2e000 */
[----:B----4-:R-:W-:-:S11]  /*01c0*/  FSETP.GEU.AND P3, PT, |R11|, 1.175494350822287508e-38, PT ;  /* 0x008000000b00780b */ /* 0x010fd60003f6e200 */
[----:B------:R-:W-:-:S04]  /*01d0*/  @!P1 FMUL R2, R2, 0.5 ;  /* 0x3f00000002029820 */ /* 0x000fc80000400000 */
[----:B------:R-:W1:Y:S02]  /*01e0*/  MUFU.EX2 R3, R2 ;  /* 0x0000000200037308 */ /* 0x000e640000000800 */
[----:B-1----:R-:W-:-:S04]  /*01f0*/  @!P1 FMUL R3, R3, R3 ;  /* 0x0000000303039220 */ /* 0x002fc80000400000 */
[----:B------:R-:W-:-:S05]  /*0200*/  FADD R3, R3, 1 ;  /* 0x3f80000003037421 */ /* 0x000fca0000000000 */
[----:B------:R-:W-:Y:S02]  /*0210*/  FSETP.GT.AND P1, PT, R3, 8.50705917302346158658e+37, PT ;  /* 0x7e8000000300780b */ /* 0x000fe40003f24000 */
[----:B-----5:R-:W-:Y:S02]  /*0220*/  SEL R9, R9, RZ, !P0 ;  /* 0x000000ff09097207 */ /* 0x020fe40004000000 */
[----:B------:R-:W-:-:S09]  /*0230*/  FSEL R4, R4, 1, P1 ;  /* 0x3f80000004047808 */ /* 0x000fd20000800000 */
[----:B------:R-:W-:Y:S01]  /*0240*/  @P1 FMUL R3, R3, 0.25 ;  /* 0x3e80000003031820 */ /* 0x000fe20000400000 */
[----:B------:R-:W-:-:S05]  /*0250*/  FSETP.GT.AND P1, PT, |R11|, 8.50705917302346158658e+37, PT ;  /* 0x7e8000000b00780b */ /* 0x000fca0003f24200 */
[----:B------:R-:W1:Y:S08]  /*0260*/  MUFU.RCP R3, R3 ;  /* 0x0000000300037308 */ /* 0x000e700000001000 */
[----:B------:R-:W-:-:S04]  /*0270*/  @P1 FMUL R11, R11, 0.25 ;  /* 0x3e8000000b0b1820 */ /* 0x000fc80000400000 */
[----:B------:R-:W-:Y:S01]  /*0280*/  @!P3 FMUL R11, R11, 16777216 ;  /* 0x4b8000000b0bb820 */ /* 0x000fe20000400000 */
[----:B-1----:R-:W-:-:S03]  /*0290*/  FMUL R4, R3, R4 ;  /* 0x0000000403047220 */ /* 0x002fc60000400000 */
[----:B------:R-:W-:Y:S01]  /*02a0*/  MUFU.RCP R3, R11 ;  /* 0x0000000b00037308 */ /* 0x000fe20000001000 */
[----:B------:R-:W-:-:S05]  /*02b0*/  FMUL R4, R4, 1.4426950216293334961 ;  /* 0x3fb8aa3b04047820 */ /* 0x000fca0000400000 */
[----:B------:R-:W-:-:S13]  /*02c0*/  FSETP.GEU.AND P2, PT, R4, -126, PT ;  /* 0xc2fc00000400780b */ /* 0x000fda0003f4e000 */
[----:B------:R-:W-:-:S04]  /*02d0*/  @!P2 FMUL R4, R4, 0.5 ;  /* 0x3f0000000404a820 */ /* 0x000fc80000400000 */
[----:B------:R-:W1:Y:S02]  /*02e0*/  MUFU.EX2 R2, R4 ;  /* 0x0000000400027308 */ /* 0x000e640000000800 */
[----:B-1----:R-:W-:-:S04]  /*02f0*/  @!P2 FMUL R2, R2, R2 ;  /* 0x000000020202a220 */ /* 0x002fc80000400000 */
[----:B------:R-:W-:-:S04]  /*0300*/  @P1 FMUL R2, R2, 0.25 ;  /* 0x3e80000002021820 */ /* 0x000fc80000400000 */
[----:B------:R-:W-:-:S04]  /*0310*/  @!P3 FMUL R2, R2, 16777216 ;  /* 0x4b8000000202b820 */ /* 0x000fc80000400000 */
[----:B------:R-:W-:-:S04]  /*0320*/  FMUL R2, R3, R2 ;  /* 0x0000000203027220 */ /* 0x000fc80000400000 */
[----:B------:R-:W-:-:S05]  /*0330*/  FMUL R2, R9, R2 ;  /* 0x0000000209027220 */ /* 0x000fca0000400000 */
[----:B------:R-:W-:Y:S02]  /*0340*/  FSEL R5, R2, RZ, !P0 ;  /* 0x000000ff02057208 */ /* 0x000fe40004000000 */
[----:B------:R-:W-:-:S03]  /*0350*/  LOP3.LUT P0, RZ, R10, 0x3f, RZ, 0xc0, !PT ;  /* 0x0000003f0aff7812 */ /* 0x000fc6000780c0ff */
[----:B------:R-:W1:Y:S01]  /*0360*/  SHFL.BFLY PT, R2, R5, 0x8, 0x1f ;  /* 0x0d001f0005027f89 */ /* 0x000e6200000e0000 */
[----:B------:R-:W-:Y:S01]  /*0370*/  ISETP.LT.AND P0, PT, R0, 0x10, !P0 ;  /* 0x000000100000780c */ /* 0x000fe20004701270 */
[----:B-1----:R-:W-:-:S05]  /*0380*/  FADD R4, R5, R2 ;  /* 0x0000000205047221 */ /* 0x002fca0000000000 */
[----:B------:R-:W1:Y:S02]  /*0390*/  SHFL.BFLY PT, R3, R4, 0x4, 0x1f ;  /* 0x0c801f0004037f89 */ /* 0x000e6400000e0000 */
[----:B-1----:R-:W-:-:S05]  /*03a0*/  FADD R6, R4, R3 ;  /* 0x0000000304067221 */ /* 0x002fca0000000000 */
[----:B------:R-:W1:Y:S02]  /*03b0*/  SHFL.BFLY PT, R3, R6, 0x2, 0x1f ;  /* 0x0c401f0006037f89 */ /* 0x000e6400000e0000 */
[----:B-1----:R-:W-:Y:S02]  /*03c0*/  FADD R7, R6, R3 ;  /* 0x0000000306077221 */ /* 0x002fe40000000000 */
[----:B------:R-:W1:Y:S03]  /*03d0*/  LDC.64 R2, c[0x0][0x228] ;  /* 0x00008a00ff027b82 */ /* 0x000e660000000a00 */
[----:B------:R-:W2:Y:S01]  /*03e0*/  SHFL.BFLY PT, R8, R7, 0x1, 0x1f ;  /* 0x0c201f0007087f89 */ /* 0x000ea200000e0000 */
[----:B-1----:R-:W-:-:S04]  /*03f0*/  IMAD.WIDE R2, R0, 0x4, R2 ;  /* 0x0000000400027825 */ /* 0x002fc800078e0202 */
[----:B--2---:R-:W-:Y:S01]  /*0400*/  FADD R5, R7, R8 ;  /* 0x0000000807057221 */ /* 0x004fe20000000000 */
[----:B------:R-:W-:Y:S06]  /*0410*/  @!P0 EXIT ;  /* 0x000000000000894d */ /* 0x000fec0003800000 */
[----:B------:R-:W-:Y:S01]  /*0420*/  STG.E desc[UR4][R2.64], R5 ;  /* 0x0000000502007986 */ /* 0x000fe2000c101904 */
[----:B------:R-:W-:Y:S05]  /*0430*/  EXIT ;  /* 0x000000000000794d */ /* 0x000fea0003800000 */
.L_x_0:
[----:B------:R-:W-:-:S00]  /*0440*/  BRA `(.L_x_0) ;  /* 0xfffffffc00fc7947 */ /* 0x000fc0000383ffff */
[----:B------:R-:W-:-:S00]  /*0450*/  NOP ;  /* 0x0000000000007918 */ /* 0x000fc00000000000 */
        /* <DEDUP_REMOVED lines=10> */
.L_x_1:


//--------------------- .nv.constant0.triton_per_fused_div_exp_mul_sigmoid_sum_1 --------------------------
	.section	.nv.constant0.triton_per_fused_div_exp_mul_sigmoid_sum_1,"a",@progbits
	.sectionflags	@""
	.align	4
.nv.constant0.triton_per_fused_div_exp_mul_sigmoid_sum_1:
	.zero		568
